	.headerflags	@"EF_CUDA_TEXMODE_UNIFIED EF_CUDA_64BIT_ADDRESS EF_CUDA_ACCELERATORS EF_CUDA_SM90 EF_CUDA_VIRTUAL_SM(EF_CUDA_SM90)"
	.elftype	@"ET_EXEC"


//--------------------- .nv.info                  --------------------------
	.section	.nv.info,"",@"SHT_CUDA_INFO"
	.align	4


	//----- nvinfo : EIATTR_REGCOUNT
	.align		4
        /*0000*/ 	.byte	0x04, 0x2f
        /*0002*/ 	.short	(.L_1 - .L_0)
	.align		4
.L_0:
        /*0004*/ 	.word	index@(triton_poi_fused_addmm_relu_1)
        /*0008*/ 	.word	0x0000000e


	//----- nvinfo : EIATTR_MIN_STACK_SIZE
	.align		4
.L_1:
        /*000c*/ 	.byte	0x04, 0x12
        /*000e*/ 	.short	(.L_3 - .L_2)
	.align		4
.L_2:
        /*0010*/ 	.word	index@(triton_poi_fused_addmm_relu_1)
        /*0014*/ 	.word	0x00000000


	//----- nvinfo : EIATTR_FRAME_SIZE
	.align		4
.L_3:
        /*0018*/ 	.byte	0x04, 0x11
        /*001a*/ 	.short	(.L_5 - .L_4)
	.align		4
.L_4:
        /*001c*/ 	.word	index@(triton_poi_fused_addmm_relu_1)
        /*0020*/ 	.word	0x00000000


	//----- nvinfo : EIATTR_MIN_STACK_SIZE
	.align		4
.L_5:
        /*0024*/ 	.byte	0x04, 0x12
        /*0026*/ 	.short	(.L_7 - .L_6)
	.align		4
.L_6:
        /*0028*/ 	.word	index@(triton_poi_fused_addmm_relu_1)
        /*002c*/ 	.word	0x00000000
.L_7:


//--------------------- .nv.info.triton_poi_fused_addmm_relu_1 --------------------------
	.section	.nv.info.triton_poi_fused_addmm_relu_1,"",@"SHT_CUDA_INFO"
	.sectionflags	@""
	.align	4


	//----- nvinfo : EIATTR_CUDA_API_VERSION
	.align		4
        /*0000*/ 	.byte	0x04, 0x37
        /*0002*/ 	.short	(.L_9 - .L_8)
.L_8:
        /*0004*/ 	.word	0x0000007c


	//----- nvinfo : EIATTR_KPARAM_INFO
	.align		4
.L_9:
        /*0008*/ 	.byte	0x04, 0x17
        /*000a*/ 	.short	(.L_11 - .L_10)
.L_10:
        /*000c*/ 	.word	0x00000000
        /*0010*/ 	.short	0x0003
        /*0012*/ 	.short	0x0018
        /*0014*/ 	.byte	0x00, 0xf0, 0x11, 0x00


	//----- nvinfo : EIATTR_KPARAM_INFO
	.align		4
.L_11:
        /*0018*/ 	.byte	0x04, 0x17
        /*001a*/ 	.short	(.L_13 - .L_12)
.L_12:
        /*001c*/ 	.word	0x00000000
        /*0020*/ 	.short	0x0002
        /*0022*/ 	.short	0x0010
        /*0024*/ 	.byte	0x00, 0xf4, 0x21, 0x00


	//----- nvinfo : EIATTR_KPARAM_INFO
	.align		4
.L_13:
        /*0028*/ 	.byte	0x04, 0x17
        /*002a*/ 	.short	(.L_15 - .L_14)
.L_14:
        /*002c*/ 	.word	0x00000000
        /*0030*/ 	.short	0x0001
        /*0032*/ 	.short	0x0008
        /*0034*/ 	.byte	0x00, 0xf4, 0x21, 0x00


	//----- nvinfo : EIATTR_KPARAM_INFO
	.align		4
.L_15:
        /*0038*/ 	.byte	0x04, 0x17
        /*003a*/ 	.short	(.L_17 - .L_16)
.L_16:
        /*003c*/ 	.word	0x00000000
        /*0040*/ 	.short	0x0000
        /*0042*/ 	.short	0x0000
        /*0044*/ 	.byte	0x00, 0xf4, 0x21, 0x00


	//----- nvinfo : EIATTR_SPARSE_MMA_MASK
	.align		4
.L_17:
        /*0048*/ 	.byte	0x03, 0x50
        /*004a*/ 	.short	0x0000


	//----- nvinfo : EIATTR_MAXREG_COUNT
	.align		4
        /*004c*/ 	.byte	0x03, 0x1b
        /*004e*/ 	.short	0x00ff


	//----- nvinfo : EIATTR_EXIT_INSTR_OFFSETS
	.align		4
        /*0050*/ 	.byte	0x04, 0x1c
        /*0052*/ 	.short	(.L_19 - .L_18)


	//   ....[0]....
.L_18:
        /*0054*/ 	.word	0x000001f0


	//   ....[1]....
        /*0058*/ 	.word	0x00000210


	//----- nvinfo : EIATTR_REQNTID
	.align		4
.L_19:
        /*005c*/ 	.byte	0x04, 0x10
        /*005e*/ 	.short	(.L_21 - .L_20)
.L_20:
        /*0060*/ 	.word	0x00000080
        /*0064*/ 	.word	0x00000001
        /*0068*/ 	.word	0x00000001


	//----- nvinfo : EIATTR_CBANK_PARAM_SIZE
	.align		4
.L_21:
        /*006c*/ 	.byte	0x03, 0x19
        /*006e*/ 	.short	0x001c


	//----- nvinfo : EIATTR_PARAM_CBANK
	.align		4
        /*0070*/ 	.byte	0x04, 0x0a
        /*0072*/ 	.short	(.L_23 - .L_22)
	.align		4
.L_22:
        /*0074*/ 	.word	index@(.nv.constant0.triton_poi_fused_addmm_relu_1)
        /*0078*/ 	.short	0x0210
        /*007a*/ 	.short	0x001c


	//----- nvinfo : EIATTR_SW_WAR
	.align		4
.L_23:
        /*007c*/ 	.byte	0x04, 0x36
        /*007e*/ 	.short	(.L_25 - .L_24)
.L_24:
        /*0080*/ 	.word	0x00000008
.L_25:


//--------------------- .nv.callgraph             --------------------------
	.section	.nv.callgraph,"",@"SHT_CUDA_CALLGRAPH"
	.align	4
	.sectionentsize	8
	.align		4
        /*0000*/ 	.word	0x00000000
	.align		4
        /*0004*/ 	.word	0xffffffff
	.align		4
        /*0008*/ 	.word	0x00000000
	.align		4
        /*000c*/ 	.word	0xfffffffe
	.align		4
        /*0010*/ 	.word	0x00000000
	.align		4
        /*0014*/ 	.word	0xfffffffd
	.align		4
        /*0018*/ 	.word	0x00000000
	.align		4
        /*001c*/ 	.word	0xfffffffc


//--------------------- .text.triton_poi_fused_addmm_relu_1 --------------------------
	.section	.text.triton_poi_fused_addmm_relu_1,"ax",@progbits
	.align	128
        .global         triton_poi_fused_addmm_relu_1
        .type           triton_poi_fused_addmm_relu_1,@function
        .size           triton_poi_fused_addmm_relu_1,(.L_x_1 - triton_poi_fused_addmm_relu_1)
        .other          triton_poi_fused_addmm_relu_1,@"STO_CUDA_ENTRY STV_DEFAULT"
triton_poi_fused_addmm_relu_1:
.text.triton_poi_fused_addmm_relu_1:
[----:B------:R-:W0:Y:S02]  /*0000*/  LDC R1, c[0x0][0x28] ;  /* 0x00000a00ff017b82 */ /* 0x000e240000000800 */
[----:B------:R-:W1:Y:S01]  /*0010*/  S2R R0, SR_TID.X ;  /* 0x0000000000007919 */ /* 0x000e620000002100 */
[----:B------:R-:W2:Y:S01]  /*0020*/  LDC.64 R6, c[0x0][0x220] ;  /* 0x00008800ff067b82 */ /* 0x000ea20000000a00 */
[----:B------:R-:W-:Y:S01]  /*0030*/  ULDC.64 UR4, c[0x0][0x208] ;  /* 0x0000820000047ab9 */ /* 0x000fe20000000a00 */
[----:B------:R-:W3:Y:S06]  /*0040*/  S2R R9, SR_CTAID.X ;  /* 0x0000000000097919 */ /* 0x000eec0000002500 */
[----:B------:R-:W4:Y:S08]  /*0050*/  LDC.64 R2, c[0x0][0x210] ;  /* 0x00008400ff027b82 */ /* 0x000f300000000a00 */
[----:B------:R-:W5:Y:S01]  /*0060*/  LDC.64 R4, c[0x0][0x218] ;  /* 0x00008600ff047b82 */ /* 0x000f620000000a00 */
[----:B-1----:R-:W-:-:S02]  /*0070*/  LOP3.LUT R0, R0, 0x7f, RZ, 0xc0, !PT ;  /* 0x0000007f00007812 */ /* 0x002fc400078ec0ff */
[----:B---3--:R-:W-:-:S03]  /*0080*/  SHF.R.S32.HI R8, RZ, 0x18, R9 ;  /* 0x00000018ff087819 */ /* 0x008fc60000011409 */
[----:B------:R-:W-:Y:S01]  /*0090*/  IMAD R9, R9, 0x80, R0 ;  /* 0x0000008009097824 */ /* 0x000fe200078e0200 */
[----:B------:R-:W-:-:S03]  /*00a0*/  SGXT R0, R8, 0x1 ;  /* 0x000000010800781a */ /* 0x000fc60000000200 */
[C---:B----4-:R-:W-:Y:S01]  /*00b0*/  IMAD.WIDE R2, R9.reuse, 0x4, R2 ;  /* 0x0000000409027825 */ /* 0x050fe200078e0202 */
[C---:B------:R-:W-:Y:S02]  /*00c0*/  ISETP.GE.AND P2, PT, R9.reuse, 0x80, PT ;  /* 0x000000800900780c */ /* 0x040fe40003f46270 */
[----:B------:R-:W-:Y:S01]  /*00d0*/  LEA.HI R0, R0, R9, RZ, 0x5 ;  /* 0x0000000900007211 */ /* 0x000fe200078f28ff */
[----:B------:R-:W-:Y:S02]  /*00e0*/  IMAD.MOV.U32 R8, RZ, RZ, RZ ;  /* 0x000000ffff087224 */ /* 0x000fe400078e00ff */
[----:B-----5:R-:W-:Y:S01]  /*00f0*/  IMAD.WIDE R4, R9, 0x4, R4 ;  /* 0x0000000409047825 */ /* 0x020fe200078e0204 */
[----:B------:R-:W-:-:S05]  /*0100*/  LOP3.LUT R0, R0, 0xffffffe0, RZ, 0xc0, !PT ;  /* 0xffffffe000007812 */ /* 0x000fca00078ec0ff */
[----:B------:R-:W-:Y:S02]  /*0110*/  IMAD.IADD R11, R9, 0x1, -R0 ;  /* 0x00000001090b7824 */ /* 0x000fe400078e0a00 */
[----:B------:R-:W-:Y:S01]  /*0120*/  IMAD.MOV.U32 R0, RZ, RZ, RZ ;  /* 0x000000ffff007224 */ /* 0x000fe200078e00ff */
[----:B------:R-:W3:Y:S01]  /*0130*/  @!P2 LDG.E R8, desc[UR4][R4.64] ;  /* 0x000000040408a981 */ /* 0x000ee2000c1e1900 */
[----:B--2---:R-:W-:-:S04]  /*0140*/  IMAD.WIDE R6, R11, 0x4, R6 ;  /* 0x000000040b067825 */ /* 0x004fc800078e0206 */
[----:B------:R-:W-:Y:S01]  /*0150*/  IMAD.MOV.U32 R11, RZ, RZ, RZ ;  /* 0x000000ffff0b7224 */ /* 0x000fe200078e00ff */
[----:B------:R-:W2:Y:S05]  /*0160*/  @!P2 LDG.E R0, desc[UR4][R2.64] ;  /* 0x000000040200a981 */ /* 0x000eaa000c1e1900 */
[----:B------:R-:W2:Y:S02]  /*0170*/  @!P2 LDG.E.EL R11, desc[UR4][R6.64] ;  /* 0x00000004060ba981 */ /* 0x000ea4000c2e1900 */
[C---:B--2---:R-:W-:Y:S01]  /*0180*/  FADD R9, R11.reuse, R0 ;  /* 0x000000000b097221 */ /* 0x044fe20000000000 */
[----:B------:R-:W-:Y:S02]  /*0190*/  FSETP.GEU.AND P0, PT, R0, -R11, PT ;  /* 0x8000000b0000720b */ /* 0x000fe40003f0e000 */
[----:B---3--:R-:W-:-:S02]  /*01a0*/  FSETP.GEU.AND P1, PT, R11, -R8, PT ;  /* 0x800000080b00720b */ /* 0x008fc40003f2e000 */
[----:B------:R-:W-:Y:S01]  /*01b0*/  FSEL R9, R9, RZ, P0 ;  /* 0x000000ff09097208 */ /* 0x000fe20000000000 */
[----:B------:R-:W-:-:S04]  /*01c0*/  FADD R8, R8, R11 ;  /* 0x0000000b08087221 */ /* 0x000fc80000000000 */
[----:B------:R1:W-:Y:S01]  /*01d0*/  @!P2 STG.E desc[UR4][R2.64], R9 ;  /* 0x000000090200a986 */ /* 0x0003e2000c101904 */
[----:B------:R-:W-:Y:S01]  /*01e0*/  FSEL R11, R8, RZ, P1 ;  /* 0x000000ff080b7208 */ /* 0x000fe20000800000 */
[----:B------:R-:W-:Y:S06]  /*01f0*/  @P2 EXIT ;  /* 0x000000000000294d */ /* 0x000fec0003800000 */
[----:B------:R-:W-:Y:S01]  /*0200*/  STG.E desc[UR4][R4.64], R11 ;  /* 0x0000000b04007986 */ /* 0x000fe2000c101904 */
[----:B------:R-:W-:Y:S05]  /*0210*/  EXIT ;  /* 0x000000000000794d */ /* 0x000fea0003800000 */
.L_x_0:
[----:B------:R-:W-:-:S00]  /*0220*/  BRA `(.L_x_0) ;  /* 0xfffffffc00fc7947 */ /* 0x000fc0000383ffff */
[----:B------:R-:W-:-:S00]  /*0230*/  NOP ;  /* 0x0000000000007918 */ /* 0x000fc00000000000 */
        /* <DEDUP_REMOVED lines=12> */
.L_x_1:


//--------------------- .nv.constant0.triton_poi_fused_addmm_relu_1 --------------------------
	.section	.nv.constant0.triton_poi_fused_addmm_relu_1,"a",@progbits
	.sectionflags	@""
	.align	4
.nv.constant0.triton_poi_fused_addmm_relu_1:
	.zero		556
